//
// Generated by NVIDIA NVVM Compiler
//
// Compiler Build ID: CL-36424714
// Cuda compilation tools, release 13.0, V13.0.88
// Based on NVVM 20.0.0
//

.version 9.0
.target sm_100
.address_size 64

	// .globl	_Z27forward_layer1_naive_kernelPKfS0_S0_Pfiii

.visible .entry _Z27forward_layer1_naive_kernelPKfS0_S0_Pfiii(
	.param .u64 .ptr .align 1 _Z27forward_layer1_naive_kernelPKfS0_S0_Pfiii_param_0,
	.param .u64 .ptr .align 1 _Z27forward_layer1_naive_kernelPKfS0_S0_Pfiii_param_1,
	.param .u64 .ptr .align 1 _Z27forward_layer1_naive_kernelPKfS0_S0_Pfiii_param_2,
	.param .u64 .ptr .align 1 _Z27forward_layer1_naive_kernelPKfS0_S0_Pfiii_param_3,
	.param .u32 _Z27forward_layer1_naive_kernelPKfS0_S0_Pfiii_param_4,
	.param .u32 _Z27forward_layer1_naive_kernelPKfS0_S0_Pfiii_param_5,
	.param .u32 _Z27forward_layer1_naive_kernelPKfS0_S0_Pfiii_param_6
)
{
	.reg .pred 	%p<13>;
	.reg .b32 	%r<48>;
	.reg .b32 	%f<115>;
	.reg .b64 	%rd<47>;

	ld.param.u64 	%rd12, [_Z27forward_layer1_naive_kernelPKfS0_S0_Pfiii_param_0];
	ld.param.u64 	%rd13, [_Z27forward_layer1_naive_kernelPKfS0_S0_Pfiii_param_1];
	ld.param.u64 	%rd10, [_Z27forward_layer1_naive_kernelPKfS0_S0_Pfiii_param_2];
	ld.param.u64 	%rd11, [_Z27forward_layer1_naive_kernelPKfS0_S0_Pfiii_param_3];
	ld.param.u32 	%r27, [_Z27forward_layer1_naive_kernelPKfS0_S0_Pfiii_param_4];
	ld.param.u32 	%r25, [_Z27forward_layer1_naive_kernelPKfS0_S0_Pfiii_param_5];
	ld.param.u32 	%r26, [_Z27forward_layer1_naive_kernelPKfS0_S0_Pfiii_param_6];
	cvta.to.global.u64 	%rd1, %rd13;
	cvta.to.global.u64 	%rd2, %rd12;
	mov.u32 	%r28, %ctaid.y;
	mov.u32 	%r29, %ntid.y;
	mov.u32 	%r30, %tid.y;
	mad.lo.s32 	%r1, %r28, %r29, %r30;
	mov.u32 	%r31, %ctaid.x;
	mov.u32 	%r32, %ntid.x;
	mov.u32 	%r33, %tid.x;
	mad.lo.s32 	%r2, %r31, %r32, %r33;
	setp.ge.s32 	%p1, %r1, %r27;
	setp.ge.s32 	%p2, %r2, %r26;
	or.pred  	%p3, %p1, %p2;
	@%p3 bra 	$L__BB0_15;
	setp.lt.s32 	%p4, %r25, 1;
	mov.f32 	%f114, 0f00000000;
	@%p4 bra 	$L__BB0_14;
	mul.lo.s32 	%r3, %r25, %r1;
	mul.lo.s32 	%r4, %r25, %r2;
	and.b32  	%r5, %r25, 15;
	setp.lt.u32 	%p5, %r25, 16;
	mov.f32 	%f114, 0f00000000;
	mov.b32 	%r44, 0;
	@%p5 bra 	$L__BB0_5;
	and.b32  	%r44, %r25, 2147483632;
	neg.s32 	%r42, %r44;
	mul.wide.u32 	%rd14, %r3, 4;
	add.s64 	%rd15, %rd14, %rd2;
	add.s64 	%rd45, %rd15, 32;
	add.s64 	%rd4, %rd1, 32;
	mov.f32 	%f114, 0f00000000;
	mov.u32 	%r41, %r4;
$L__BB0_4:
	.pragma "nounroll";
	mul.wide.s32 	%rd16, %r41, 4;
	add.s64 	%rd17, %rd4, %rd16;
	ld.global.f32 	%f18, [%rd45+-32];
	ld.global.f32 	%f19, [%rd17+-32];
	fma.rn.f32 	%f20, %f18, %f19, %f114;
	ld.global.f32 	%f21, [%rd45+-28];
	ld.global.f32 	%f22, [%rd17+-28];
	fma.rn.f32 	%f23, %f21, %f22, %f20;
	ld.global.f32 	%f24, [%rd45+-24];
	ld.global.f32 	%f25, [%rd17+-24];
	fma.rn.f32 	%f26, %f24, %f25, %f23;
	ld.global.f32 	%f27, [%rd45+-20];
	ld.global.f32 	%f28, [%rd17+-20];
	fma.rn.f32 	%f29, %f27, %f28, %f26;
	ld.global.f32 	%f30, [%rd45+-16];
	ld.global.f32 	%f31, [%rd17+-16];
	fma.rn.f32 	%f32, %f30, %f31, %f29;
	ld.global.f32 	%f33, [%rd45+-12];
	ld.global.f32 	%f34, [%rd17+-12];
	fma.rn.f32 	%f35, %f33, %f34, %f32;
	ld.global.f32 	%f36, [%rd45+-8];
	ld.global.f32 	%f37, [%rd17+-8];
	fma.rn.f32 	%f38, %f36, %f37, %f35;
	ld.global.f32 	%f39, [%rd45+-4];
	ld.global.f32 	%f40, [%rd17+-4];
	fma.rn.f32 	%f41, %f39, %f40, %f38;
	ld.global.f32 	%f42, [%rd45];
	ld.global.f32 	%f43, [%rd17];
	fma.rn.f32 	%f44, %f42, %f43, %f41;
	ld.global.f32 	%f45, [%rd45+4];
	ld.global.f32 	%f46, [%rd17+4];
	fma.rn.f32 	%f47, %f45, %f46, %f44;
	ld.global.f32 	%f48, [%rd45+8];
	ld.global.f32 	%f49, [%rd17+8];
	fma.rn.f32 	%f50, %f48, %f49, %f47;
	ld.global.f32 	%f51, [%rd45+12];
	ld.global.f32 	%f52, [%rd17+12];
	fma.rn.f32 	%f53, %f51, %f52, %f50;
	ld.global.f32 	%f54, [%rd45+16];
	ld.global.f32 	%f55, [%rd17+16];
	fma.rn.f32 	%f56, %f54, %f55, %f53;
	ld.global.f32 	%f57, [%rd45+20];
	ld.global.f32 	%f58, [%rd17+20];
	fma.rn.f32 	%f59, %f57, %f58, %f56;
	ld.global.f32 	%f60, [%rd45+24];
	ld.global.f32 	%f61, [%rd17+24];
	fma.rn.f32 	%f62, %f60, %f61, %f59;
	ld.global.f32 	%f63, [%rd45+28];
	ld.global.f32 	%f64, [%rd17+28];
	fma.rn.f32 	%f114, %f63, %f64, %f62;
	add.s32 	%r42, %r42, 16;
	add.s64 	%rd45, %rd45, 64;
	add.s32 	%r41, %r41, 16;
	setp.ne.s32 	%p6, %r42, 0;
	@%p6 bra 	$L__BB0_4;
$L__BB0_5:
	setp.eq.s32 	%p7, %r5, 0;
	@%p7 bra 	$L__BB0_14;
	and.b32  	%r13, %r25, 7;
	setp.lt.u32 	%p8, %r5, 8;
	@%p8 bra 	$L__BB0_8;
	add.s32 	%r35, %r44, %r3;
	mul.wide.u32 	%rd18, %r35, 4;
	add.s64 	%rd19, %rd2, %rd18;
	ld.global.f32 	%f66, [%rd19];
	add.s32 	%r36, %r44, %r4;
	mul.wide.s32 	%rd20, %r36, 4;
	add.s64 	%rd21, %rd1, %rd20;
	ld.global.f32 	%f67, [%rd21];
	fma.rn.f32 	%f68, %f66, %f67, %f114;
	cvt.u64.u32 	%rd22, %r3;
	cvt.u64.u32 	%rd23, %r44;
	add.s64 	%rd24, %rd23, %rd22;
	shl.b64 	%rd25, %rd24, 2;
	add.s64 	%rd26, %rd2, %rd25;
	ld.global.f32 	%f69, [%rd26+4];
	ld.global.f32 	%f70, [%rd21+4];
	fma.rn.f32 	%f71, %f69, %f70, %f68;
	ld.global.f32 	%f72, [%rd26+8];
	ld.global.f32 	%f73, [%rd21+8];
	fma.rn.f32 	%f74, %f72, %f73, %f71;
	ld.global.f32 	%f75, [%rd26+12];
	ld.global.f32 	%f76, [%rd21+12];
	fma.rn.f32 	%f77, %f75, %f76, %f74;
	ld.global.f32 	%f78, [%rd26+16];
	ld.global.f32 	%f79, [%rd21+16];
	fma.rn.f32 	%f80, %f78, %f79, %f77;
	ld.global.f32 	%f81, [%rd26+20];
	ld.global.f32 	%f82, [%rd21+20];
	fma.rn.f32 	%f83, %f81, %f82, %f80;
	ld.global.f32 	%f84, [%rd26+24];
	ld.global.f32 	%f85, [%rd21+24];
	fma.rn.f32 	%f86, %f84, %f85, %f83;
	ld.global.f32 	%f87, [%rd26+28];
	ld.global.f32 	%f88, [%rd21+28];
	fma.rn.f32 	%f114, %f87, %f88, %f86;
	add.s32 	%r44, %r44, 8;
$L__BB0_8:
	setp.eq.s32 	%p9, %r13, 0;
	@%p9 bra 	$L__BB0_14;
	and.b32  	%r16, %r25, 3;
	setp.lt.u32 	%p10, %r13, 4;
	@%p10 bra 	$L__BB0_11;
	add.s32 	%r37, %r44, %r3;
	mul.wide.u32 	%rd27, %r37, 4;
	add.s64 	%rd28, %rd2, %rd27;
	ld.global.f32 	%f90, [%rd28];
	add.s32 	%r38, %r44, %r4;
	mul.wide.s32 	%rd29, %r38, 4;
	add.s64 	%rd30, %rd1, %rd29;
	ld.global.f32 	%f91, [%rd30];
	fma.rn.f32 	%f92, %f90, %f91, %f114;
	cvt.u64.u32 	%rd31, %r3;
	cvt.u64.u32 	%rd32, %r44;
	add.s64 	%rd33, %rd32, %rd31;
	shl.b64 	%rd34, %rd33, 2;
	add.s64 	%rd35, %rd2, %rd34;
	ld.global.f32 	%f93, [%rd35+4];
	ld.global.f32 	%f94, [%rd30+4];
	fma.rn.f32 	%f95, %f93, %f94, %f92;
	ld.global.f32 	%f96, [%rd35+8];
	ld.global.f32 	%f97, [%rd30+8];
	fma.rn.f32 	%f98, %f96, %f97, %f95;
	ld.global.f32 	%f99, [%rd35+12];
	ld.global.f32 	%f100, [%rd30+12];
	fma.rn.f32 	%f114, %f99, %f100, %f98;
	add.s32 	%r44, %r44, 4;
$L__BB0_11:
	setp.eq.s32 	%p11, %r16, 0;
	@%p11 bra 	$L__BB0_14;
	add.s32 	%r47, %r44, %r4;
	add.s32 	%r39, %r44, %r3;
	mul.wide.u32 	%rd36, %r39, 4;
	add.s64 	%rd46, %rd2, %rd36;
	neg.s32 	%r46, %r16;
$L__BB0_13:
	.pragma "nounroll";
	mul.wide.s32 	%rd37, %r47, 4;
	add.s64 	%rd38, %rd1, %rd37;
	ld.global.f32 	%f101, [%rd46];
	ld.global.f32 	%f102, [%rd38];
	fma.rn.f32 	%f114, %f101, %f102, %f114;
	add.s32 	%r47, %r47, 1;
	add.s64 	%rd46, %rd46, 4;
	add.s32 	%r46, %r46, 1;
	setp.ne.s32 	%p12, %r46, 0;
	@%p12 bra 	$L__BB0_13;
$L__BB0_14:
	cvta.to.global.u64 	%rd39, %rd10;
	mul.wide.s32 	%rd40, %r2, 4;
	add.s64 	%rd41, %rd39, %rd40;
	ld.global.f32 	%f103, [%rd41];
	add.f32 	%f104, %f114, %f103;
	max.f32 	%f105, %f104, 0f00000000;
	mad.lo.s32 	%r40, %r26, %r1, %r2;
	cvta.to.global.u64 	%rd42, %rd11;
	mul.wide.s32 	%rd43, %r40, 4;
	add.s64 	%rd44, %rd42, %rd43;
	st.global.f32 	[%rd44], %f105;
$L__BB0_15:
	ret;

}
	// .globl	_Z27forward_layer2_naive_kernelPKfS0_S0_Pfiii
.visible .entry _Z27forward_layer2_naive_kernelPKfS0_S0_Pfiii(
	.param .u64 .ptr .align 1 _Z27forward_layer2_naive_kernelPKfS0_S0_Pfiii_param_0,
	.param .u64 .ptr .align 1 _Z27forward_layer2_naive_kernelPKfS0_S0_Pfiii_param_1,
	.param .u64 .ptr .align 1 _Z27forward_layer2_naive_kernelPKfS0_S0_Pfiii_param_2,
	.param .u64 .ptr .align 1 _Z27forward_layer2_naive_kernelPKfS0_S0_Pfiii_param_3,
	.param .u32 _Z27forward_layer2_naive_kernelPKfS0_S0_Pfiii_param_4,
	.param .u32 _Z27forward_layer2_naive_kernelPKfS0_S0_Pfiii_param_5,
	.param .u32 _Z27forward_layer2_naive_kernelPKfS0_S0_Pfiii_param_6
)
{
	.reg .pred 	%p<13>;
	.reg .b32 	%r<48>;
	.reg .b32 	%f<114>;
	.reg .b64 	%rd<47>;

	ld.param.u64 	%rd12, [_Z27forward_layer2_naive_kernelPKfS0_S0_Pfiii_param_0];
	ld.param.u64 	%rd13, [_Z27forward_layer2_naive_kernelPKfS0_S0_Pfiii_param_1];
	ld.param.u64 	%rd10, [_Z27forward_layer2_naive_kernelPKfS0_S0_Pfiii_param_2];
	ld.param.u64 	%rd11, [_Z27forward_layer2_naive_kernelPKfS0_S0_Pfiii_param_3];
	ld.param.u32 	%r27, [_Z27forward_layer2_naive_kernelPKfS0_S0_Pfiii_param_4];
	ld.param.u32 	%r25, [_Z27forward_layer2_naive_kernelPKfS0_S0_Pfiii_param_5];
	ld.param.u32 	%r26, [_Z27forward_layer2_naive_kernelPKfS0_S0_Pfiii_param_6];
	cvta.to.global.u64 	%rd1, %rd13;
	cvta.to.global.u64 	%rd2, %rd12;
	mov.u32 	%r28, %ctaid.y;
	mov.u32 	%r29, %ntid.y;
	mov.u32 	%r30, %tid.y;
	mad.lo.s32 	%r1, %r28, %r29, %r30;
	mov.u32 	%r31, %ctaid.x;
	mov.u32 	%r32, %ntid.x;
	mov.u32 	%r33, %tid.x;
	mad.lo.s32 	%r2, %r31, %r32, %r33;
	setp.ge.s32 	%p1, %r1, %r27;
	setp.ge.s32 	%p2, %r2, %r26;
	or.pred  	%p3, %p1, %p2;
	@%p3 bra 	$L__BB1_15;
	setp.lt.s32 	%p4, %r25, 1;
	mov.f32 	%f113, 0f00000000;
	@%p4 bra 	$L__BB1_14;
	mul.lo.s32 	%r3, %r25, %r1;
	mul.lo.s32 	%r4, %r25, %r2;
	and.b32  	%r5, %r25, 15;
	setp.lt.u32 	%p5, %r25, 16;
	mov.f32 	%f113, 0f00000000;
	mov.b32 	%r44, 0;
	@%p5 bra 	$L__BB1_5;
	and.b32  	%r44, %r25, 2147483632;
	neg.s32 	%r42, %r44;
	mul.wide.u32 	%rd14, %r3, 4;
	add.s64 	%rd15, %rd14, %rd2;
	add.s64 	%rd45, %rd15, 32;
	add.s64 	%rd4, %rd1, 32;
	mov.f32 	%f113, 0f00000000;
	mov.u32 	%r41, %r4;
$L__BB1_4:
	.pragma "nounroll";
	mul.wide.s32 	%rd16, %r41, 4;
	add.s64 	%rd17, %rd4, %rd16;
	ld.global.f32 	%f18, [%rd45+-32];
	ld.global.f32 	%f19, [%rd17+-32];
	fma.rn.f32 	%f20, %f18, %f19, %f113;
	ld.global.f32 	%f21, [%rd45+-28];
	ld.global.f32 	%f22, [%rd17+-28];
	fma.rn.f32 	%f23, %f21, %f22, %f20;
	ld.global.f32 	%f24, [%rd45+-24];
	ld.global.f32 	%f25, [%rd17+-24];
	fma.rn.f32 	%f26, %f24, %f25, %f23;
	ld.global.f32 	%f27, [%rd45+-20];
	ld.global.f32 	%f28, [%rd17+-20];
	fma.rn.f32 	%f29, %f27, %f28, %f26;
	ld.global.f32 	%f30, [%rd45+-16];
	ld.global.f32 	%f31, [%rd17+-16];
	fma.rn.f32 	%f32, %f30, %f31, %f29;
	ld.global.f32 	%f33, [%rd45+-12];
	ld.global.f32 	%f34, [%rd17+-12];
	fma.rn.f32 	%f35, %f33, %f34, %f32;
	ld.global.f32 	%f36, [%rd45+-8];
	ld.global.f32 	%f37, [%rd17+-8];
	fma.rn.f32 	%f38, %f36, %f37, %f35;
	ld.global.f32 	%f39, [%rd45+-4];
	ld.global.f32 	%f40, [%rd17+-4];
	fma.rn.f32 	%f41, %f39, %f40, %f38;
	ld.global.f32 	%f42, [%rd45];
	ld.global.f32 	%f43, [%rd17];
	fma.rn.f32 	%f44, %f42, %f43, %f41;
	ld.global.f32 	%f45, [%rd45+4];
	ld.global.f32 	%f46, [%rd17+4];
	fma.rn.f32 	%f47, %f45, %f46, %f44;
	ld.global.f32 	%f48, [%rd45+8];
	ld.global.f32 	%f49, [%rd17+8];
	fma.rn.f32 	%f50, %f48, %f49, %f47;
	ld.global.f32 	%f51, [%rd45+12];
	ld.global.f32 	%f52, [%rd17+12];
	fma.rn.f32 	%f53, %f51, %f52, %f50;
	ld.global.f32 	%f54, [%rd45+16];
	ld.global.f32 	%f55, [%rd17+16];
	fma.rn.f32 	%f56, %f54, %f55, %f53;
	ld.global.f32 	%f57, [%rd45+20];
	ld.global.f32 	%f58, [%rd17+20];
	fma.rn.f32 	%f59, %f57, %f58, %f56;
	ld.global.f32 	%f60, [%rd45+24];
	ld.global.f32 	%f61, [%rd17+24];
	fma.rn.f32 	%f62, %f60, %f61, %f59;
	ld.global.f32 	%f63, [%rd45+28];
	ld.global.f32 	%f64, [%rd17+28];
	fma.rn.f32 	%f113, %f63, %f64, %f62;
	add.s32 	%r42, %r42, 16;
	add.s64 	%rd45, %rd45, 64;
	add.s32 	%r41, %r41, 16;
	setp.ne.s32 	%p6, %r42, 0;
	@%p6 bra 	$L__BB1_4;
$L__BB1_5:
	setp.eq.s32 	%p7, %r5, 0;
	@%p7 bra 	$L__BB1_14;
	and.b32  	%r13, %r25, 7;
	setp.lt.u32 	%p8, %r5, 8;
	@%p8 bra 	$L__BB1_8;
	add.s32 	%r35, %r44, %r3;
	mul.wide.u32 	%rd18, %r35, 4;
	add.s64 	%rd19, %rd2, %rd18;
	ld.global.f32 	%f66, [%rd19];
	add.s32 	%r36, %r44, %r4;
	mul.wide.s32 	%rd20, %r36, 4;
	add.s64 	%rd21, %rd1, %rd20;
	ld.global.f32 	%f67, [%rd21];
	fma.rn.f32 	%f68, %f66, %f67, %f113;
	cvt.u64.u32 	%rd22, %r3;
	cvt.u64.u32 	%rd23, %r44;
	add.s64 	%rd24, %rd23, %rd22;
	shl.b64 	%rd25, %rd24, 2;
	add.s64 	%rd26, %rd2, %rd25;
	ld.global.f32 	%f69, [%rd26+4];
	ld.global.f32 	%f70, [%rd21+4];
	fma.rn.f32 	%f71, %f69, %f70, %f68;
	ld.global.f32 	%f72, [%rd26+8];
	ld.global.f32 	%f73, [%rd21+8];
	fma.rn.f32 	%f74, %f72, %f73, %f71;
	ld.global.f32 	%f75, [%rd26+12];
	ld.global.f32 	%f76, [%rd21+12];
	fma.rn.f32 	%f77, %f75, %f76, %f74;
	ld.global.f32 	%f78, [%rd26+16];
	ld.global.f32 	%f79, [%rd21+16];
	fma.rn.f32 	%f80, %f78, %f79, %f77;
	ld.global.f32 	%f81, [%rd26+20];
	ld.global.f32 	%f82, [%rd21+20];
	fma.rn.f32 	%f83, %f81, %f82, %f80;
	ld.global.f32 	%f84, [%rd26+24];
	ld.global.f32 	%f85, [%rd21+24];
	fma.rn.f32 	%f86, %f84, %f85, %f83;
	ld.global.f32 	%f87, [%rd26+28];
	ld.global.f32 	%f88, [%rd21+28];
	fma.rn.f32 	%f113, %f87, %f88, %f86;
	add.s32 	%r44, %r44, 8;
$L__BB1_8:
	setp.eq.s32 	%p9, %r13, 0;
	@%p9 bra 	$L__BB1_14;
	and.b32  	%r16, %r25, 3;
	setp.lt.u32 	%p10, %r13, 4;
	@%p10 bra 	$L__BB1_11;
	add.s32 	%r37, %r44, %r3;
	mul.wide.u32 	%rd27, %r37, 4;
	add.s64 	%rd28, %rd2, %rd27;
	ld.global.f32 	%f90, [%rd28];
	add.s32 	%r38, %r44, %r4;
	mul.wide.s32 	%rd29, %r38, 4;
	add.s64 	%rd30, %rd1, %rd29;
	ld.global.f32 	%f91, [%rd30];
	fma.rn.f32 	%f92, %f90, %f91, %f113;
	cvt.u64.u32 	%rd31, %r3;
	cvt.u64.u32 	%rd32, %r44;
	add.s64 	%rd33, %rd32, %rd31;
	shl.b64 	%rd34, %rd33, 2;
	add.s64 	%rd35, %rd2, %rd34;
	ld.global.f32 	%f93, [%rd35+4];
	ld.global.f32 	%f94, [%rd30+4];
	fma.rn.f32 	%f95, %f93, %f94, %f92;
	ld.global.f32 	%f96, [%rd35+8];
	ld.global.f32 	%f97, [%rd30+8];
	fma.rn.f32 	%f98, %f96, %f97, %f95;
	ld.global.f32 	%f99, [%rd35+12];
	ld.global.f32 	%f100, [%rd30+12];
	fma.rn.f32 	%f113, %f99, %f100, %f98;
	add.s32 	%r44, %r44, 4;
$L__BB1_11:
	setp.eq.s32 	%p11, %r16, 0;
	@%p11 bra 	$L__BB1_14;
	add.s32 	%r47, %r44, %r4;
	add.s32 	%r39, %r44, %r3;
	mul.wide.u32 	%rd36, %r39, 4;
	add.s64 	%rd46, %rd2, %rd36;
	neg.s32 	%r46, %r16;
$L__BB1_13:
	.pragma "nounroll";
	mul.wide.s32 	%rd37, %r47, 4;
	add.s64 	%rd38, %rd1, %rd37;
	ld.global.f32 	%f101, [%rd46];
	ld.global.f32 	%f102, [%rd38];
	fma.rn.f32 	%f113, %f101, %f102, %f113;
	add.s32 	%r47, %r47, 1;
	add.s64 	%rd46, %rd46, 4;
	add.s32 	%r46, %r46, 1;
	setp.ne.s32 	%p12, %r46, 0;
	@%p12 bra 	$L__BB1_13;
$L__BB1_14:
	cvta.to.global.u64 	%rd39, %rd10;
	mul.wide.s32 	%rd40, %r2, 4;
	add.s64 	%rd41, %rd39, %rd40;
	ld.global.f32 	%f103, [%rd41];
	add.f32 	%f104, %f113, %f103;
	mad.lo.s32 	%r40, %r26, %r1, %r2;
	cvta.to.global.u64 	%rd42, %rd11;
	mul.wide.s32 	%rd43, %r40, 4;
	add.s64 	%rd44, %rd42, %rd43;
	st.global.f32 	[%rd44], %f104;
$L__BB1_15:
	ret;

}


// ===== COMPILED SASS (sm_100) =====

	.target	sm_100

	.elftype	@"ET_EXEC"


//--------------------- .note.nv.tkinfo           --------------------------
	.section	.note.nv.tkinfo,"",@"SHT_NOTE"
	.sectionflags	@"SHF_NOTE_NV_TKINFO"
	.tkinfo
        /*0018*/ 	.word	0x00000002
        /*0030*/ 	.string	""
        /*0030*/ 	.string	"ptxas"
        /*0030*/ 	.string	"Cuda compilation tools, release 13.0, V13.0.88"
        /*0030*/ 	.string	"Build cuda_13.0.r13.0/compiler.36424714_0"
        /*0030*/ 	.string	"-arch sm_100 -m 64 "



//--------------------- .note.nv.cuinfo           --------------------------
	.section	.note.nv.cuinfo,"",@"SHT_NOTE"
	.sectionflags	@"SHF_NOTE_NV_CUINFO"
        /*0018*/ 	.short	0x0002
        /*001a*/ 	.short	0x0064
        /*001c*/ 	.short	0x0082
	.zero		2


//--------------------- .nv.info                  --------------------------
	.section	.nv.info,"",@"SHT_CUDA_INFO"
	.align	4


	//----- nvinfo : EIATTR_REGCOUNT
	.align		4
        /*0000*/ 	.byte	0x04, 0x2f
        /*0002*/ 	.short	(.L_1 - .L_0)
	.align		4
.L_0:
        /*0004*/ 	.word	index@(_Z27forward_layer1_naive_kernelPKfS0_S0_Pfiii)
        /*0008*/ 	.word	0x0000001f


	//----- nvinfo : EIATTR_FRAME_SIZE
	.align		4
.L_1:
        /*000c*/ 	.byte	0x04, 0x11
        /*000e*/ 	.short	(.L_3 - .L_2)
	.align		4
.L_2:
        /*0010*/ 	.word	index@(_Z27forward_layer1_naive_kernelPKfS0_S0_Pfiii)
        /*0014*/ 	.word	0x00000000


	//----- nvinfo : EIATTR_REGCOUNT
	.align		4
.L_3:
        /*0018*/ 	.byte	0x04, 0x2f
        /*001a*/ 	.short	(.L_5 - .L_4)
	.align		4
.L_4:
        /*001c*/ 	.word	index@(_Z27forward_layer2_naive_kernelPKfS0_S0_Pfiii)
        /*0020*/ 	.word	0x0000001f


	//----- nvinfo : EIATTR_FRAME_SIZE
	.align		4
.L_5:
        /*0024*/ 	.byte	0x04, 0x11
        /*0026*/ 	.short	(.L_7 - .L_6)
	.align		4
.L_6:
        /*0028*/ 	.word	index@(_Z27forward_layer2_naive_kernelPKfS0_S0_Pfiii)
        /*002c*/ 	.word	0x00000000


	//----- nvinfo : EIATTR_MIN_STACK_SIZE
	.align		4
.L_7:
        /*0030*/ 	.byte	0x04, 0x12
        /*0032*/ 	.short	(.L_9 - .L_8)
	.align		4
.L_8:
        /*0034*/ 	.word	index@(_Z27forward_layer2_naive_kernelPKfS0_S0_Pfiii)
        /*0038*/ 	.word	0x00000000


	//----- nvinfo : EIATTR_MIN_STACK_SIZE
	.align		4
.L_9:
        /*003c*/ 	.byte	0x04, 0x12
        /*003e*/ 	.short	(.L_11 - .L_10)
	.align		4
.L_10:
        /*0040*/ 	.word	index@(_Z27forward_layer1_naive_kernelPKfS0_S0_Pfiii)
        /*0044*/ 	.word	0x00000000
.L_11:


//--------------------- .nv.compat                --------------------------
	.section	.nv.compat,"",@"SHT_CUDA_COMPAT_INFO"
	.align	4
        /*0000*/ 	.byte	0x02, 0x09, 0x00, 0x00, 0x02, 0x02, 0x01, 0x00, 0x02, 0x05, 0x05, 0x00, 0x03, 0x07, 0x01, 0x01
        /*0010*/ 	.byte	0x02, 0x03, 0x00, 0x00, 0x02, 0x06, 0x01, 0x00, 0x04, 0x0b, 0x08, 0x00, 0x09, 0x00, 0x00, 0x00
        /*0020*/ 	.byte	0x00, 0x00, 0x00, 0x00


//--------------------- .nv.info._Z27forward_layer2_naive_kernelPKfS0_S0_Pfiii --------------------------
	.section	.nv.info._Z27forward_layer2_naive_kernelPKfS0_S0_Pfiii,"",@"SHT_CUDA_INFO"
	.sectionflags	@""
	.align	4


	//----- nvinfo : EIATTR_CUDA_API_VERSION
	.align		4
        /*0000*/ 	.byte	0x04, 0x37
        /*0002*/ 	.short	(.L_13 - .L_12)
.L_12:
        /*0004*/ 	.word	0x00000082


	//----- nvinfo : EIATTR_KPARAM_INFO
	.align		4
.L_13:
        /*0008*/ 	.byte	0x04, 0x17
        /*000a*/ 	.short	(.L_15 - .L_14)
.L_14:
        /*000c*/ 	.word	0x00000000
        /*0010*/ 	.short	0x0006
        /*0012*/ 	.short	0x0028
        /*0014*/ 	.byte	0x00, 0xf0, 0x11, 0x00


	//----- nvinfo : EIATTR_KPARAM_INFO
	.align		4
.L_15:
        /*0018*/ 	.byte	0x04, 0x17
        /*001a*/ 	.short	(.L_17 - .L_16)
.L_16:
        /*001c*/ 	.word	0x00000000
        /*0020*/ 	.short	0x0005
        /*0022*/ 	.short	0x0024
        /*0024*/ 	.byte	0x00, 0xf0, 0x11, 0x00


	//----- nvinfo : EIATTR_KPARAM_INFO
	.align		4
.L_17:
        /*0028*/ 	.byte	0x04, 0x17
        /*002a*/ 	.short	(.L_19 - .L_18)
.L_18:
        /*002c*/ 	.word	0x00000000
        /*0030*/ 	.short	0x0004
        /*0032*/ 	.short	0x0020
        /*0034*/ 	.byte	0x00, 0xf0, 0x11, 0x00


	//----- nvinfo : EIATTR_KPARAM_INFO
	.align		4
.L_19:
        /*0038*/ 	.byte	0x04, 0x17
        /*003a*/ 	.short	(.L_21 - .L_20)
.L_20:
        /*003c*/ 	.word	0x00000000
        /*0040*/ 	.short	0x0003
        /*0042*/ 	.short	0x0018
        /*0044*/ 	.byte	0x00, 0xf5, 0x21, 0x00


	//----- nvinfo : EIATTR_KPARAM_INFO
	.align		4
.L_21:
        /*0048*/ 	.byte	0x04, 0x17
        /*004a*/ 	.short	(.L_23 - .L_22)
.L_22:
        /*004c*/ 	.word	0x00000000
        /*0050*/ 	.short	0x0002
        /*0052*/ 	.short	0x0010
        /*0054*/ 	.byte	0x00, 0xf5, 0x21, 0x00


	//----- nvinfo : EIATTR_KPARAM_INFO
	.align		4
.L_23:
        /*0058*/ 	.byte	0x04, 0x17
        /*005a*/ 	.short	(.L_25 - .L_24)
.L_24:
        /*005c*/ 	.word	0x00000000
        /*0060*/ 	.short	0x0001
        /*0062*/ 	.short	0x0008
        /*0064*/ 	.byte	0x00, 0xf5, 0x21, 0x00


	//----- nvinfo : EIATTR_KPARAM_INFO
	.align		4
.L_25:
        /*0068*/ 	.byte	0x04, 0x17
        /*006a*/ 	.short	(.L_27 - .L_26)
.L_26:
        /*006c*/ 	.word	0x00000000
        /*0070*/ 	.short	0x0000
        /*0072*/ 	.short	0x0000
        /*0074*/ 	.byte	0x00, 0xf5, 0x21, 0x00


	//----- nvinfo : EIATTR_SPARSE_MMA_MASK
	.align		4
.L_27:
        /*0078*/ 	.byte	0x03, 0x50
        /*007a*/ 	.short	0x0000


	//----- nvinfo : EIATTR_MAXREG_COUNT
	.align		4
        /*007c*/ 	.byte	0x03, 0x1b
        /*007e*/ 	.short	0x00ff


	//----- nvinfo : EIATTR_MERCURY_ISA_VERSION
	.align		4
        /*0080*/ 	.byte	0x03, 0x5f
        /*0082*/ 	.short	0x0101


	//----- nvinfo : EIATTR_VRC_CTA_INIT_COUNT
	.align		4
        /*0084*/ 	.byte	0x02, 0x4a
	.zero		1
	.zero		1


	//----- nvinfo : EIATTR_EXIT_INSTR_OFFSETS
	.align		4
        /*0088*/ 	.byte	0x04, 0x1c
        /*008a*/ 	.short	(.L_29 - .L_28)


	//   ....[0]....
.L_28:
        /*008c*/ 	.word	0x000000d0


	//   ....[1]....
        /*0090*/ 	.word	0x00000c20


	//----- nvinfo : EIATTR_CBANK_PARAM_SIZE
	.align		4
.L_29:
        /*0094*/ 	.byte	0x03, 0x19
        /*0096*/ 	.short	0x002c


	//----- nvinfo : EIATTR_PARAM_CBANK
	.align		4
        /*0098*/ 	.byte	0x04, 0x0a
        /*009a*/ 	.short	(.L_31 - .L_30)
	.align		4
.L_30:
        /*009c*/ 	.word	index@(.nv.constant0._Z27forward_layer2_naive_kernelPKfS0_S0_Pfiii)
        /*00a0*/ 	.short	0x0380
        /*00a2*/ 	.short	0x002c


	//----- nvinfo : EIATTR_SW_WAR
	.align		4
.L_31:
        /*00a4*/ 	.byte	0x04, 0x36
        /*00a6*/ 	.short	(.L_33 - .L_32)
.L_32:
        /*00a8*/ 	.word	0x00000008
.L_33:


//--------------------- .nv.info._Z27forward_layer1_naive_kernelPKfS0_S0_Pfiii --------------------------
	.section	.nv.info._Z27forward_layer1_naive_kernelPKfS0_S0_Pfiii,"",@"SHT_CUDA_INFO"
	.sectionflags	@""
	.align	4


	//----- nvinfo : EIATTR_CUDA_API_VERSION
	.align		4
        /*0000*/ 	.byte	0x04, 0x37
        /*0002*/ 	.short	(.L_35 - .L_34)
.L_34:
        /*0004*/ 	.word	0x00000082


	//----- nvinfo : EIATTR_KPARAM_INFO
	.align		4
.L_35:
        /*0008*/ 	.byte	0x04, 0x17
        /*000a*/ 	.short	(.L_37 - .L_36)
.L_36:
        /*000c*/ 	.word	0x00000000
        /*0010*/ 	.short	0x0006
        /*0012*/ 	.short	0x0028
        /*0014*/ 	.byte	0x00, 0xf0, 0x11, 0x00


	//----- nvinfo : EIATTR_KPARAM_INFO
	.align		4
.L_37:
        /*0018*/ 	.byte	0x04, 0x17
        /*001a*/ 	.short	(.L_39 - .L_38)
.L_38:
        /*001c*/ 	.word	0x00000000
        /*0020*/ 	.short	0x0005
        /*0022*/ 	.short	0x0024
        /*0024*/ 	.byte	0x00, 0xf0, 0x11, 0x00


	//----- nvinfo : EIATTR_KPARAM_INFO
	.align		4
.L_39:
        /*0028*/ 	.byte	0x04, 0x17
        /*002a*/ 	.short	(.L_41 - .L_40)
.L_40:
        /*002c*/ 	.word	0x00000000
        /*0030*/ 	.short	0x0004
        /*0032*/ 	.short	0x0020
        /*0034*/ 	.byte	0x00, 0xf0, 0x11, 0x00


	//----- nvinfo : EIATTR_KPARAM_INFO
	.align		4
.L_41:
        /*0038*/ 	.byte	0x04, 0x17
        /*003a*/ 	.short	(.L_43 - .L_42)
.L_42:
        /*003c*/ 	.word	0x00000000
        /*0040*/ 	.short	0x0003
        /*0042*/ 	.short	0x0018
        /*0044*/ 	.byte	0x00, 0xf5, 0x21, 0x00


	//----- nvinfo : EIATTR_KPARAM_INFO
	.align		4
.L_43:
        /*0048*/ 	.byte	0x04, 0x17
        /*004a*/ 	.short	(.L_45 - .L_44)
.L_44:
        /*004c*/ 	.word	0x00000000
        /*0050*/ 	.short	0x0002
        /*0052*/ 	.short	0x0010
        /*0054*/ 	.byte	0x00, 0xf5, 0x21, 0x00


	//----- nvinfo : EIATTR_KPARAM_INFO
	.align		4
.L_45:
        /*0058*/ 	.byte	0x04, 0x17
        /*005a*/ 	.short	(.L_47 - .L_46)
.L_46:
        /*005c*/ 	.word	0x00000000
        /*0060*/ 	.short	0x0001
        /*0062*/ 	.short	0x0008
        /*0064*/ 	.byte	0x00, 0xf5, 0x21, 0x00


	//----- nvinfo : EIATTR_KPARAM_INFO
	.align		4
.L_47:
        /*0068*/ 	.byte	0x04, 0x17
        /*006a*/ 	.short	(.L_49 - .L_48)
.L_48:
        /*006c*/ 	.word	0x00000000
        /*0070*/ 	.short	0x0000
        /*0072*/ 	.short	0x0000
        /*0074*/ 	.byte	0x00, 0xf5, 0x21, 0x00


	//----- nvinfo : EIATTR_SPARSE_MMA_MASK
	.align		4
.L_49:
        /*0078*/ 	.byte	0x03, 0x50
        /*007a*/ 	.short	0x0000


	//----- nvinfo : EIATTR_MAXREG_COUNT
	.align		4
        /*007c*/ 	.byte	0x03, 0x1b
        /*007e*/ 	.short	0x00ff


	//----- nvinfo : EIATTR_MERCURY_ISA_VERSION
	.align		4
        /*0080*/ 	.byte	0x03, 0x5f
        /*0082*/ 	.short	0x0101


	//----- nvinfo : EIATTR_VRC_CTA_INIT_COUNT
	.align		4
        /*0084*/ 	.byte	0x02, 0x4a
	.zero		1
	.zero		1


	//----- nvinfo : EIATTR_EXIT_INSTR_OFFSETS
	.align		4
        /*0088*/ 	.byte	0x04, 0x1c
        /*008a*/ 	.short	(.L_51 - .L_50)


	//   ....[0]....
.L_50:
        /*008c*/ 	.word	0x000000d0


	//   ....[1]....
        /*0090*/ 	.word	0x00000c30


	//----- nvinfo : EIATTR_CBANK_PARAM_SIZE
	.align		4
.L_51:
        /*0094*/ 	.byte	0x03, 0x19
        /*0096*/ 	.short	0x002c


	//----- nvinfo : EIATTR_PARAM_CBANK
	.align		4
        /*0098*/ 	.byte	0x04, 0x0a
        /*009a*/ 	.short	(.L_53 - .L_52)
	.align		4
.L_52:
        /*009c*/ 	.word	index@(.nv.constant0._Z27forward_layer1_naive_kernelPKfS0_S0_Pfiii)
        /*00a0*/ 	.short	0x0380
        /*00a2*/ 	.short	0x002c


	//----- nvinfo : EIATTR_SW_WAR
	.align		4
.L_53:
        /*00a4*/ 	.byte	0x04, 0x36
        /*00a6*/ 	.short	(.L_55 - .L_54)
.L_54:
        /*00a8*/ 	.word	0x00000008
.L_55:


//--------------------- .nv.callgraph             --------------------------
	.section	.nv.callgraph,"",@"SHT_CUDA_CALLGRAPH"
	.align	4
	.sectionentsize	8
	.align		4
        /*0000*/ 	.word	0x00000000
	.align		4
        /*0004*/ 	.word	0xffffffff
	.align		4
        /*0008*/ 	.word	0x00000000
	.align		4
        /*000c*/ 	.word	0xfffffffe
	.align		4
        /*0010*/ 	.word	0x00000000
	.align		4
        /*0014*/ 	.word	0xfffffffd
	.align		4
        /*0018*/ 	.word	0x00000000
	.align		4
        /*001c*/ 	.word	0xfffffffc


//--------------------- .text._Z27forward_layer2_naive_kernelPKfS0_S0_Pfiii --------------------------
	.section	.text._Z27forward_layer2_naive_kernelPKfS0_S0_Pfiii,"ax",@progbits
	.align	128
        .global         _Z27forward_layer2_naive_kernelPKfS0_S0_Pfiii
        .type           _Z27forward_layer2_naive_kernelPKfS0_S0_Pfiii,@function
        .size           _Z27forward_layer2_naive_kernelPKfS0_S0_Pfiii,(.L_x_14 - _Z27forward_layer2_naive_kernelPKfS0_S0_Pfiii)
        .other          _Z27forward_layer2_naive_kernelPKfS0_S0_Pfiii,@"STO_CUDA_ENTRY STV_DEFAULT"
_Z27forward_layer2_naive_kernelPKfS0_S0_Pfiii:
.text._Z27forward_layer2_naive_kernelPKfS0_S0_Pfiii:
[----:B------:R-:W-:Y:S01]  /*0000*/  LDC R1, c[0x0][0x37c] ;  /* 0x0000df00ff017b82 */ /* 0x000fe20000000800 */
[----:B------:R-:W0:Y:S07]  /*0010*/  S2R R3, SR_TID.X ;  /* 0x0000000000037919 */ /* 0x000e2e0000002100 */
[----:B------:R-:W1:Y:S01]  /*0020*/  LDC R7, c[0x0][0x364] ;  /* 0x0000d900ff077b82 */ /* 0x000e620000000800 */
[----:B------:R-:W2:Y:S01]  /*0030*/  LDCU UR11, c[0x0][0x3a8] ;  /* 0x00007500ff0b77ac */ /* 0x000ea20008000800 */
[----:B------:R-:W1:Y:S01]  /*0040*/  S2R R2, SR_TID.Y ;  /* 0x0000000000027919 */ /* 0x000e620000002200 */
[----:B------:R-:W3:Y:S05]  /*0050*/  LDCU UR6, c[0x0][0x3a0] ;  /* 0x00007400ff0677ac */ /* 0x000eea0008000800 */
[----:B------:R-:W0:Y:S08]  /*0060*/  S2UR UR5, SR_CTAID.X ;  /* 0x00000000000579c3 */ /* 0x000e300000002500 */
[----:B------:R-:W0:Y:S08]  /*0070*/  LDC R0, c[0x0][0x360] ;  /* 0x0000d800ff007b82 */ /* 0x000e300000000800 */
[----:B------:R-:W1:Y:S01]  /*0080*/  S2UR UR4, SR_CTAID.Y ;  /* 0x00000000000479c3 */ /* 0x000e620000002600 */
[----:B0-----:R-:W-:-:S05]  /*0090*/  IMAD R0, R0, UR5, R3 ;  /* 0x0000000500007c24 */ /* 0x001fca000f8e0203 */
[----:B--2---:R-:W-:Y:S01]  /*00a0*/  ISETP.GE.AND P0, PT, R0, UR11, PT ;  /* 0x0000000b00007c0c */ /* 0x004fe2000bf06270 */
[----:B-1----:R-:W-:-:S05]  /*00b0*/  IMAD R7, R7, UR4, R2 ;  /* 0x0000000407077c24 */ /* 0x002fca000f8e0202 */
[----:B---3--:R-:W-:-:S13]  /*00c0*/  ISETP.GE.OR P0, PT, R7, UR6, P0 ;  /* 0x0000000607007c0c */ /* 0x008fda0008706670 */
[----:B------:R-:W-:Y:S05]  /*00d0*/  @P0 EXIT ;  /* 0x000000000000094d */ /* 0x000fea0003800000 */
[----:B------:R-:W0:Y:S01]  /*00e0*/  LDCU UR7, c[0x0][0x3a4] ;  /* 0x00007480ff0777ac */ /* 0x000e220008000800 */
[----:B------:R-:W-:Y:S01]  /*00f0*/  HFMA2 R14, -RZ, RZ, 0, 0 ;  /* 0x00000000ff0e7431 */ /* 0x000fe200000001ff */
[----:B------:R-:W1:Y:S01]  /*0100*/  LDCU.64 UR12, c[0x0][0x358] ;  /* 0x00006b00ff0c77ac */ /* 0x000e620008000a00 */
[----:B0-----:R-:W-:-:S09]  /*0110*/  UISETP.GE.AND UP0, UPT, UR7, 0x1, UPT ;  /* 0x000000010700788c */ /* 0x001fd2000bf06270 */
[----:B-1----:R-:W-:Y:S05]  /*0120*/  BRA.U !UP0, `(.L_x_0) ;  /* 0x00000009089c7547 */ /* 0x002fea000b800000 */
[----:B------:R-:W-:Y:S02]  /*0130*/  UISETP.GE.U32.AND UP1, UPT, UR7, 0x10, UPT ;  /* 0x000000100700788c */ /* 0x000fe4000bf26070 */
[----:B------:R-:W-:Y:S01]  /*0140*/  IMAD R8, R7, UR7, RZ ;  /* 0x0000000707087c24 */ /* 0x000fe2000f8e02ff */
[----:B------:R-:W-:Y:S02]  /*0150*/  ULOP3.LUT UR10, UR7, 0xf, URZ, 0xc0, !UPT ;  /* 0x0000000f070a7892 */ /* 0x000fe4000f8ec0ff */
[----:B------:R-:W-:Y:S01]  /*0160*/  IMAD R9, R0, UR7, RZ ;  /* 0x0000000700097c24 */ /* 0x000fe2000f8e02ff */
[----:B------:R-:W-:Y:S01]  /*0170*/  MOV R14, RZ ;  /* 0x000000ff000e7202 */ /* 0x000fe20000000f00 */
[----:B------:R-:W-:Y:S01]  /*0180*/  UMOV UR4, URZ ;  /* 0x000000ff00047c82 */ /* 0x000fe20008000000 */
[----:B------:R-:W-:Y:S01]  /*0190*/  UISETP.NE.AND UP0, UPT, UR10, URZ, UPT ;  /* 0x000000ff0a00728c */ /* 0x000fe2000bf05270 */
[----:B------:R-:W-:Y:S10]  /*01a0*/  BRA.U !UP1, `(.L_x_1) ;  /* 0x0000000509107547 */ /* 0x000ff4000b800000 */
[----:B------:R-:W0:Y:S01]  /*01b0*/  LDC.64 R2, c[0x0][0x380] ;  /* 0x0000e000ff027b82 */ /* 0x000e220000000a00 */
[----:B------:R-:W1:Y:S01]  /*01c0*/  LDCU.64 UR8, c[0x0][0x388] ;  /* 0x00007100ff0877ac */ /* 0x000e620008000a00 */
[----:B------:R-:W-:Y:S02]  /*01d0*/  MOV R14, RZ ;  /* 0x000000ff000e7202 */ /* 0x000fe40000000f00 */
[----:B------:R-:W-:Y:S01]  /*01e0*/  MOV R6, R9 ;  /* 0x0000000900067202 */ /* 0x000fe20000000f00 */
[----:B------:R-:W-:Y:S02]  /*01f0*/  ULOP3.LUT UR4, UR7, 0x7ffffff0, URZ, 0xc0, !UPT ;  /* 0x7ffffff007047892 */ /* 0x000fe4000f8ec0ff */
[----:B-1----:R-:W-:Y:S02]  /*0200*/  UIADD3 UR5, UP1, UPT, UR8, 0x20, URZ ;  /* 0x0000002008057890 */ /* 0x002fe4000ff3e0ff */
[----:B------:R-:W-:Y:S02]  /*0210*/  UIADD3 UR8, UPT, UPT, -UR4, URZ, URZ ;  /* 0x000000ff04087290 */ /* 0x000fe4000fffe1ff */
[----:B------:R-:W-:Y:S01]  /*0220*/  UIADD3.X UR6, UPT, UPT, URZ, UR9, URZ, UP1, !UPT ;  /* 0x00000009ff067290 */ /* 0x000fe20008ffe4ff */
[----:B0-----:R-:W-:-:S03]  /*0230*/  IMAD.WIDE.U32 R2, R8, 0x4, R2 ;  /* 0x0000000408027825 */ /* 0x001fc600078e0002 */
[----:B------:R-:W-:-:S04]  /*0240*/  IADD3 R4, P0, PT, R2, 0x20, RZ ;  /* 0x0000002002047810 */ /* 0x000fc80007f1e0ff */
[----:B------:R-:W-:-:S09]  /*0250*/  IADD3.X R5, PT, PT, RZ, R3, RZ, P0, !PT ;  /* 0x00000003ff057210 */ /* 0x000fd200007fe4ff */
.L_x_2:
[----:B------:R-:W-:Y:S01]  /*0260*/  MOV R2, UR5 ;  /* 0x0000000500027c02 */ /* 0x000fe20008000f00 */
[----:B------:R-:W2:Y:S01]  /*0270*/  LDG.E R15, desc[UR12][R4.64+-0x20] ;  /* 0xffffe00c040f7981 */ /* 0x000ea2000c1e1900 */
[----:B------:R-:W-:-:S03]  /*0280*/  MOV R3, UR6 ;  /* 0x0000000600037c02 */ /* 0x000fc60008000f00 */
[----:B------:R-:W3:Y:S01]  /*0290*/  LDG.E R17, desc[UR12][R4.64+-0x1c] ;  /* 0xffffe40c04117981 */ /* 0x000ee2000c1e1900 */
[----:B------:R-:W-:-:S03]  /*02a0*/  IMAD.WIDE R2, R6, 0x4, R2 ;  /* 0x0000000406027825 */ /* 0x000fc600078e0202 */
[----:B------:R-:W4:Y:S04]  /*02b0*/  LDG.E R19, desc[UR12][R4.64+-0x18] ;  /* 0xffffe80c04137981 */ /* 0x000f28000c1e1900 */
[----:B------:R-:W2:Y:S04]  /*02c0*/  LDG.E R16, desc[UR12][R2.64+-0x20] ;  /* 0xffffe00c02107981 */ /* 0x000ea8000c1e1900 */
[----:B------:R-:W3:Y:S04]  /*02d0*/  LDG.E R24, desc[UR12][R2.64+-0x1c] ;  /* 0xffffe40c02187981 */ /* 0x000ee8000c1e1900 */
[----:B------:R-:W4:Y:S04]  /*02e0*/  LDG.E R18, desc[UR12][R2.64+-0x18] ;  /* 0xffffe80c02127981 */ /* 0x000f28000c1e1900 */
[----:B------:R-:W5:Y:S04]  /*02f0*/  LDG.E R20, desc[UR12][R4.64+-0x14] ;  /* 0xffffec0c04147981 */ /* 0x000f68000c1e1900 */
        /* <DEDUP_REMOVED lines=8> */
[----:B------:R-:W5:Y:S01]  /*0380*/  LDG.E R26, desc[UR12][R4.64+0x1c] ;  /* 0x00001c0c041a7981 */ /* 0x000f62000c1e1900 */
[----:B--2---:R-:W-:-:S03]  /*0390*/  FFMA R16, R15, R16, R14 ;  /* 0x000000100f107223 */ /* 0x004fc6000000000e */
[----:B------:R-:W2:Y:S01]  /*03a0*/  LDG.E R15, desc[UR12][R4.64+-0x4] ;  /* 0xfffffc0c040f7981 */ /* 0x000ea2000c1e1900 */
[----:B---3--:R-:W-:-:S03]  /*03b0*/  FFMA R24, R17, R24, R16 ;  /* 0x0000001811187223 */ /* 0x008fc60000000010 */
[----:B------:R-:W2:Y:S01]  /*03c0*/  LDG.E R14, desc[UR12][R2.64+-0x4] ;  /* 0xfffffc0c020e7981 */ /* 0x000ea2000c1e1900 */
[----:B----4-:R-:W-:-:S03]  /*03d0*/  FFMA R25, R19, R18, R24 ;  /* 0x0000001213197223 */ /* 0x010fc60000000018 */
[----:B------:R-:W3:Y:S04]  /*03e0*/  LDG.E R16, desc[UR12][R4.64] ;  /* 0x0000000c04107981 */ /* 0x000ee8000c1e1900 */
[----:B------:R-:W3:Y:S01]  /*03f0*/  LDG.E R17, desc[UR12][R2.64] ;  /* 0x0000000c02117981 */ /* 0x000ee2000c1e1900 */
[----:B-----5:R-:W-:-:S03]  /*0400*/  FFMA R25, R20, R21, R25 ;  /* 0x0000001514197223 */ /* 0x020fc60000000019 */
[----:B------:R-:W4:Y:S04]  /*0410*/  LDG.E R18, desc[UR12][R4.64+0x4] ;  /* 0x0000040c04127981 */ /* 0x000f28000c1e1900 */
[----:B------:R-:W4:Y:S01]  /*0420*/  LDG.E R19, desc[UR12][R2.64+0x4] ;  /* 0x0000040c02137981 */ /* 0x000f22000c1e1900 */
[----:B------:R-:W-:-:S03]  /*0430*/  FFMA R25, R22, R23, R25 ;  /* 0x0000001716197223 */ /* 0x000fc60000000019 */
[----:B------:R-:W5:Y:S04]  /*0440*/  LDG.E R20, desc[UR12][R4.64+0x8] ;  /* 0x0000080c04147981 */ /* 0x000f68000c1e1900 */
[----:B------:R-:W5:Y:S01]  /*0450*/  LDG.E R21, desc[UR12][R2.64+0x8] ;  /* 0x0000080c02157981 */ /* 0x000f62000c1e1900 */
[----:B------:R-:W-:-:S03]  /*0460*/  FFMA R25, R10, R11, R25 ;  /* 0x0000000b0a197223 */ /* 0x000fc60000000019 */
[----:B------:R-:W5:Y:S04]  /*0470*/  LDG.E R22, desc[UR12][R4.64+0xc] ;  /* 0x00000c0c04167981 */ /* 0x000f68000c1e1900 */
[----:B------:R-:W5:Y:S04]  /*0480*/  LDG.E R23, desc[UR12][R2.64+0xc] ;  /* 0x00000c0c02177981 */ /* 0x000f68000c1e1900 */
[----:B------:R-:W5:Y:S01]  /*0490*/  LDG.E R10, desc[UR12][R4.64+0x10] ;  /* 0x0000100c040a7981 */ /* 0x000f62000c1e1900 */
[----:B------:R-:W-:-:S03]  /*04a0*/  FFMA R28, R12, R13, R25 ;  /* 0x0000000d0c1c7223 */ /* 0x000fc60000000019 */
[----:B------:R-:W5:Y:S04]  /*04b0*/  LDG.E R11, desc[UR12][R2.64+0x10] ;  /* 0x0000100c020b7981 */ /* 0x000f68000c1e1900 */
[----:B------:R-:W5:Y:S04]  /*04c0*/  LDG.E R24, desc[UR12][R4.64+0x14] ;  /* 0x0000140c04187981 */ /* 0x000f68000c1e1900 */
[----:B------:R-:W5:Y:S04]  /*04d0*/  LDG.E R25, desc[UR12][R2.64+0x14] ;  /* 0x0000140c02197981 */ /* 0x000f68000c1e1900 */
[----:B------:R0:W5:Y:S04]  /*04e0*/  LDG.E R13, desc[UR12][R4.64+0x18] ;  /* 0x0000180c040d7981 */ /* 0x000168000c1e1900 */
[----:B------:R-:W5:Y:S01]  /*04f0*/  LDG.E R12, desc[UR12][R2.64+0x18] ;  /* 0x0000180c020c7981 */ /* 0x000f62000c1e1900 */
[----:B------:R-:W-:-:S04]  /*0500*/  UIADD3 UR8, UPT, UPT, UR8, 0x10, URZ ;  /* 0x0000001008087890 */ /* 0x000fc8000fffe0ff */
[----:B------:R-:W-:Y:S01]  /*0510*/  UISETP.NE.AND UP1, UPT, UR8, URZ, UPT ;  /* 0x000000ff0800728c */ /* 0x000fe2000bf25270 */
[----:B0-----:R-:W-:Y:S02]  /*0520*/  IADD3 R4, P0, PT, R4, 0x40, RZ ;  /* 0x0000004004047810 */ /* 0x001fe40007f1e0ff */
[----:B------:R-:W-:Y:S02]  /*0530*/  IADD3 R6, PT, PT, R6, 0x10, RZ ;  /* 0x0000001006067810 */ /* 0x000fe40007ffe0ff */
[----:B------:R-:W-:Y:S01]  /*0540*/  IADD3.X R5, PT, PT, RZ, R5, RZ, P0, !PT ;  /* 0x00000005ff057210 */ /* 0x000fe200007fe4ff */
[----:B--2---:R-:W-:-:S04]  /*0550*/  FFMA R15, R15, R14, R28 ;  /* 0x0000000e0f0f7223 */ /* 0x004fc8000000001c */
[----:B---3--:R-:W-:-:S04]  /*0560*/  FFMA R15, R16, R17, R15 ;  /* 0x00000011100f7223 */ /* 0x008fc8000000000f */
[----:B----4-:R-:W-:-:S04]  /*0570*/  FFMA R15, R18, R19, R15 ;  /* 0x00000013120f7223 */ /* 0x010fc8000000000f */
[----:B-----5:R-:W-:-:S04]  /*0580*/  FFMA R15, R20, R21, R15 ;  /* 0x00000015140f7223 */ /* 0x020fc8000000000f */
[----:B------:R-:W-:-:S04]  /*0590*/  FFMA R15, R22, R23, R15 ;  /* 0x00000017160f7223 */ /* 0x000fc8000000000f */
[----:B------:R-:W-:-:S04]  /*05a0*/  FFMA R11, R10, R11, R15 ;  /* 0x0000000b0a0b7223 */ /* 0x000fc8000000000f */
[----:B------:R-:W-:-:S04]  /*05b0*/  FFMA R24, R24, R25, R11 ;  /* 0x0000001918187223 */ /* 0x000fc8000000000b */
[----:B------:R-:W-:-:S04]  /*05c0*/  FFMA R13, R13, R12, R24 ;  /* 0x0000000c0d0d7223 */ /* 0x000fc80000000018 */
[----:B------:R-:W-:Y:S01]  /*05d0*/  FFMA R14, R26, R27, R13 ;  /* 0x0000001b1a0e7223 */ /* 0x000fe2000000000d */
[----:B------:R-:W-:Y:S06]  /*05e0*/  BRA.U UP1, `(.L_x_2) ;  /* 0xfffffffd011c7547 */ /* 0x000fec000b83ffff */
.L_x_1:
[----:B------:R-:W-:Y:S05]  /*05f0*/  BRA.U !UP0, `(.L_x_0) ;  /* 0x0000000508687547 */ /* 0x000fea000b800000 */
[----:B------:R-:W-:Y:S02]  /*0600*/  UISETP.GE.U32.AND UP0, UPT, UR10, 0x8, UPT ;  /* 0x000000080a00788c */ /* 0x000fe4000bf06070 */
[----:B------:R-:W-:-:S04]  /*0610*/  ULOP3.LUT UR6, UR7, 0x7, URZ, 0xc0, !UPT ;  /* 0x0000000707067892 */ /* 0x000fc8000f8ec0ff */
[----:B------:R-:W-:-:S03]  /*0620*/  UISETP.NE.AND UP1, UPT, UR6, URZ, UPT ;  /* 0x000000ff0600728c */ /* 0x000fc6000bf25270 */
[----:B------:R-:W-:Y:S08]  /*0630*/  BRA.U !UP0, `(.L_x_3) ;  /* 0x0000000108907547 */ /* 0x000ff0000b800000 */
[----:B------:R-:W0:Y:S01]  /*0640*/  LDC.64 R10, c[0x0][0x380] ;  /* 0x0000e000ff0a7b82 */ /* 0x000e220000000a00 */
[----:B------:R-:W1:Y:S01]  /*0650*/  LDCU.64 UR8, c[0x0][0x380] ;  /* 0x00007000ff0877ac */ /* 0x000e620008000a00 */
[C---:B------:R-:W-:Y:S02]  /*0660*/  IADD3 R3, PT, PT, R8.reuse, UR4, RZ ;  /* 0x0000000408037c10 */ /* 0x040fe4000fffe0ff */
[----:B------:R-:W-:Y:S02]  /*0670*/  IADD3 R6, P0, PT, R8, UR4, RZ ;  /* 0x0000000408067c10 */ /* 0x000fe4000ff1e0ff */
[----:B------:R-:W-:Y:S02]  /*0680*/  IADD3 R13, PT, PT, R9, UR4, RZ ;  /* 0x00000004090d7c10 */ /* 0x000fe4000fffe0ff */
[----:B------:R-:W2:Y:S01]  /*0690*/  LDC.64 R4, c[0x0][0x388] ;  /* 0x0000e200ff047b82 */ /* 0x000ea20000000a00 */
[----:B0-----:R-:W-:Y:S01]  /*06a0*/  IMAD.WIDE.U32 R10, R3, 0x4, R10 ;  /* 0x00000004030a7825 */ /* 0x001fe200078e000a */
[----:B------:R-:W-:-:S02]  /*06b0*/  IADD3.X R3, PT, PT, RZ, RZ, RZ, P0, !PT ;  /* 0x000000ffff037210 */ /* 0x000fc400007fe4ff */
[C---:B-1----:R-:W-:Y:S02]  /*06c0*/  LEA R2, P0, R6.reuse, UR8, 0x2 ;  /* 0x0000000806027c11 */ /* 0x042fe4000f8010ff */
[----:B------:R-:W3:Y:S02]  /*06d0*/  LDG.E R15, desc[UR12][R10.64] ;  /* 0x0000000c0a0f7981 */ /* 0x000ee4000c1e1900 */
[----:B------:R-:W-:Y:S01]  /*06e0*/  LEA.HI.X R3, R6, UR9, R3, 0x2, P0 ;  /* 0x0000000906037c11 */ /* 0x000fe200080f1403 */
[----:B--2---:R-:W-:-:S04]  /*06f0*/  IMAD.WIDE R4, R13, 0x4, R4 ;  /* 0x000000040d047825 */ /* 0x004fc800078e0204 */
[----:B------:R-:W2:Y:S04]  /*0700*/  LDG.E R18, desc[UR12][R2.64+0x4] ;  /* 0x0000040c02127981 */ /* 0x000ea8000c1e1900 */
[----:B------:R-:W3:Y:S04]  /*0710*/  LDG.E R16, desc[UR12][R4.64] ;  /* 0x0000000c04107981 */ /* 0x000ee8000c1e1900 */
[----:B------:R-:W2:Y:S04]  /*0720*/  LDG.E R17, desc[UR12][R4.64+0x4] ;  /* 0x0000040c04117981 */ /* 0x000ea8000c1e1900 */
[----:B------:R-:W4:Y:S04]  /*0730*/  LDG.E R19, desc[UR12][R4.64+0x8] ;  /* 0x0000080c04137981 */ /* 0x000f28000c1e1900 */
        /* <DEDUP_REMOVED lines=11> */
[----:B------:R-:W-:Y:S01]  /*07f0*/  UIADD3 UR4, UPT, UPT, UR4, 0x8, URZ ;  /* 0x0000000804047890 */ /* 0x000fe2000fffe0ff */
[----:B---3--:R-:W-:-:S04]  /*0800*/  FFMA R15, R15, R16, R14 ;  /* 0x000000100f0f7223 */ /* 0x008fc8000000000e */
[----:B--2---:R-:W-:-:S04]  /*0810*/  FFMA R15, R18, R17, R15 ;  /* 0x00000011120f7223 */ /* 0x004fc8000000000f */
[----:B----4-:R-:W-:-:S04]  /*0820*/  FFMA R15, R20, R19, R15 ;  /* 0x00000013140f7223 */ /* 0x010fc8000000000f */
[----:B-----5:R-:W-:-:S04]  /*0830*/  FFMA R15, R22, R21, R15 ;  /* 0x00000015160f7223 */ /* 0x020fc8000000000f */
[----:B------:R-:W-:-:S04]  /*0840*/  FFMA R15, R24, R23, R15 ;  /* 0x00000017180f7223 */ /* 0x000fc8000000000f */
[----:B------:R-:W-:-:S04]  /*0850*/  FFMA R13, R12, R13, R15 ;  /* 0x0000000d0c0d7223 */ /* 0x000fc8000000000f */
[----:B------:R-:W-:-:S04]  /*0860*/  FFMA R11, R6, R11, R13 ;  /* 0x0000000b060b7223 */ /* 0x000fc8000000000d */
[----:B------:R-:W-:-:S07]  /*0870*/  FFMA R14, R10, R25, R11 ;  /* 0x000000190a0e7223 */ /* 0x000fce000000000b */
.L_x_3:
        /* <DEDUP_REMOVED lines=13> */
[----:B-1----:R-:W-:-:S03]  /*0950*/  LEA R2, P0, R6, UR6, 0x2 ;  /* 0x0000000606027c11 */ /* 0x002fc6000f8010ff */
[----:B------:R-:W3:Y:S01]  /*0960*/  LDG.E R11, desc[UR12][R10.64] ;  /* 0x0000000c0a0b7981 */ /* 0x000ee2000c1e1900 */
        /* <DEDUP_REMOVED lines=8> */
[----:B------:R-:W5:Y:S01]  /*09f0*/  LDG.E R18, desc[UR12][R4.64+0xc] ;  /* 0x00000c0c04127981 */ /* 0x000f62000c1e1900 */
[----:B------:R-:W-:Y:S01]  /*0a00*/  UIADD3 UR4, UPT, UPT, UR4, 0x4, URZ ;  /* 0x0000000404047890 */ /* 0x000fe2000fffe0ff */
[----:B---3--:R-:W-:-:S04]  /*0a10*/  FFMA R6, R11, R6, R14 ;  /* 0x000000060b067223 */ /* 0x008fc8000000000e */
[----:B--2---:R-:W-:-:S04]  /*0a20*/  FFMA R6, R13, R12, R6 ;  /* 0x0000000c0d067223 */ /* 0x004fc80000000006 */
[----:B----4-:R-:W-:-:S04]  /*0a30*/  FFMA R6, R15, R16, R6 ;  /* 0x000000100f067223 */ /* 0x010fc80000000006 */
[----:B-----5:R-:W-:-:S07]  /*0a40*/  FFMA R14, R17, R18, R6 ;  /* 0x00000012110e7223 */ /* 0x020fce0000000006 */
.L_x_4:
[----:B------:R-:W-:Y:S05]  /*0a50*/  BRA.U !UP1, `(.L_x_0) ;  /* 0x0000000109507547 */ /* 0x000fea000b800000 */
[----:B------:R-:W0:Y:S01]  /*0a60*/  LDC.64 R4, c[0x0][0x380] ;  /* 0x0000e000ff047b82 */ /* 0x000e220000000a00 */
[----:B------:R-:W-:Y:S01]  /*0a70*/  IADD3 R11, PT, PT, R8, UR4, RZ ;  /* 0x00000004080b7c10 */ /* 0x000fe2000fffe0ff */
[----:B------:R-:W-:-:S06]  /*0a80*/  UIADD3 UR5, UPT, UPT, -UR5, URZ, URZ ;  /* 0x000000ff05057290 */ /* 0x000fcc000fffe1ff */
[----:B------:R-:W1:Y:S01]  /*0a90*/  LDC.64 R2, c[0x0][0x388] ;  /* 0x0000e200ff027b82 */ /* 0x000e620000000a00 */
[----:B0-----:R-:W-:Y:S01]  /*0aa0*/  IMAD.WIDE.U32 R4, R11, 0x4, R4 ;  /* 0x000000040b047825 */ /* 0x001fe200078e0004 */
[----:B------:R-:W-:Y:S02]  /*0ab0*/  IADD3 R11, PT, PT, R9, UR4, RZ ;  /* 0x00000004090b7c10 */ /* 0x000fe4000fffe0ff */
[----:B------:R-:W-:Y:S02]  /*0ac0*/  MOV R6, R4 ;  /* 0x0000000400067202 */ /* 0x000fe40000000f00 */
[----:B------:R-:W-:-:S07]  /*0ad0*/  MOV R13, R5 ;  /* 0x00000005000d7202 */ /* 0x000fce0000000f00 */
.L_x_5:
[----:B-1----:R-:W-:Y:S01]  /*0ae0*/  IMAD.WIDE R4, R11, 0x4, R2 ;  /* 0x000000040b047825 */ /* 0x002fe200078e0202 */
[----:B------:R-:W-:Y:S02]  /*0af0*/  MOV R9, R13 ;  /* 0x0000000d00097202 */ /* 0x000fe40000000f00 */
[----:B------:R-:W-:-:S03]  /*0b00*/  MOV R8, R6 ;  /* 0x0000000600087202 */ /* 0x000fc60000000f00 */
[----:B------:R-:W2:Y:S04]  /*0b10*/  LDG.E R4, desc[UR12][R4.64] ;  /* 0x0000000c04047981 */ /* 0x000ea8000c1e1900 */
[----:B------:R-:W2:Y:S01]  /*0b20*/  LDG.E R9, desc[UR12][R8.64] ;  /* 0x0000000c08097981 */ /* 0x000ea2000c1e1900 */
[----:B------:R-:W-:Y:S01]  /*0b30*/  UIADD3 UR5, UPT, UPT, UR5, 0x1, URZ ;  /* 0x0000000105057890 */ /* 0x000fe2000fffe0ff */
[----:B------:R-:W-:Y:S02]  /*0b40*/  IADD3 R6, P0, PT, R6, 0x4, RZ ;  /* 0x0000000406067810 */ /* 0x000fe40007f1e0ff */
[----:B------:R-:W-:Y:S01]  /*0b50*/  IADD3 R11, PT, PT, R11, 0x1, RZ ;  /* 0x000000010b0b7810 */ /* 0x000fe20007ffe0ff */
[----:B------:R-:W-:Y:S01]  /*0b60*/  UISETP.NE.AND UP0, UPT, UR5, URZ, UPT ;  /* 0x000000ff0500728c */ /* 0x000fe2000bf05270 */
[----:B------:R-:W-:Y:S01]  /*0b70*/  IADD3.X R13, PT, PT, RZ, R13, RZ, P0, !PT ;  /* 0x0000000dff0d7210 */ /* 0x000fe200007fe4ff */
[----:B--2---:R-:W-:-:S07]  /*0b80*/  FFMA R14, R9, R4, R14 ;  /* 0x00000004090e7223 */ /* 0x004fce000000000e */
[----:B------:R-:W-:Y:S05]  /*0b90*/  BRA.U UP0, `(.L_x_5) ;  /* 0xfffffffd00d07547 */ /* 0x000fea000b83ffff */
.L_x_0:
[----:B------:R-:W0:Y:S08]  /*0ba0*/  LDC.64 R2, c[0x0][0x390] ;  /* 0x0000e400ff027b82 */ /* 0x000e300000000a00 */
[----:B------:R-:W1:Y:S01]  /*0bb0*/  LDC.64 R4, c[0x0][0x398] ;  /* 0x0000e600ff047b82 */ /* 0x000e620000000a00 */
[----:B0-----:R-:W-:-:S06]  /*0bc0*/  IMAD.WIDE R2, R0, 0x4, R2 ;  /* 0x0000000400027825 */ /* 0x001fcc00078e0202 */
[----:B------:R-:W2:Y:S01]  /*0bd0*/  LDG.E R3, desc[UR12][R2.64] ;  /* 0x0000000c02037981 */ /* 0x000ea2000c1e1900 */
[----:B------:R-:W-:-:S04]  /*0be0*/  IMAD R7, R7, UR11, R0 ;  /* 0x0000000b07077c24 */ /* 0x000fc8000f8e0200 */
[----:B-1----:R-:W-:-:S04]  /*0bf0*/  IMAD.WIDE R4, R7, 0x4, R4 ;  /* 0x0000000407047825 */ /* 0x002fc800078e0204 */
[----:B--2---:R-:W-:-:S05]  /*0c00*/  FADD R7, R3, R14 ;  /* 0x0000000e03077221 */ /* 0x004fca0000000000 */
[----:B------:R-:W-:Y:S01]  /*0c10*/  STG.E desc[UR12][R4.64], R7 ;  /* 0x0000000704007986 */ /* 0x000fe2000c10190c */
[----:B------:R-:W-:Y:S05]  /*0c20*/  EXIT ;  /* 0x000000000000794d */ /* 0x000fea0003800000 */
.L_x_6:
[----:B------:R-:W-:-:S00]  /*0c30*/  BRA `(.L_x_6) ;  /* 0xfffffffc00fc7947 */ /* 0x000fc0000383ffff */
[----:B------:R-:W-:-:S00]  /*0c40*/  NOP ;  /* 0x0000000000007918 */ /* 0x000fc00000000000 */
        /* <DEDUP_REMOVED lines=11> */
.L_x_14:


//--------------------- .text._Z27forward_layer1_naive_kernelPKfS0_S0_Pfiii --------------------------
	.section	.text._Z27forward_layer1_naive_kernelPKfS0_S0_Pfiii,"ax",@progbits
	.align	128
        .global         _Z27forward_layer1_naive_kernelPKfS0_S0_Pfiii
        .type           _Z27forward_layer1_naive_kernelPKfS0_S0_Pfiii,@function
        .size           _Z27forward_layer1_naive_kernelPKfS0_S0_Pfiii,(.L_x_15 - _Z27forward_layer1_naive_kernelPKfS0_S0_Pfiii)
        .other          _Z27forward_layer1_naive_kernelPKfS0_S0_Pfiii,@"STO_CUDA_ENTRY STV_DEFAULT"
_Z27forward_layer1_naive_kernelPKfS0_S0_Pfiii:
.text._Z27forward_layer1_naive_kernelPKfS0_S0_Pfiii:
        /* <DEDUP_REMOVED lines=38> */
.L_x_9:
        /* <DEDUP_REMOVED lines=57> */
.L_x_8:
        /* <DEDUP_REMOVED lines=41> */
.L_x_10:
        /* <DEDUP_REMOVED lines=29> */
.L_x_11:
        /* <DEDUP_REMOVED lines=9> */
.L_x_12:
        /* <DEDUP_REMOVED lines=12> */
.L_x_7:
[----:B------:R-:W0:Y:S08]  /*0ba0*/  LDC.64 R2, c[0x0][0x390] ;  /* 0x0000e400ff027b82 */ /* 0x000e300000000a00 */
[----:B------:R-:W1:Y:S01]  /*0bb0*/  LDC.64 R4, c[0x0][0x398] ;  /* 0x0000e600ff047b82 */ /* 0x000e620000000a00 */
[----:B0-----:R-:W-:-:S06]  /*0bc0*/  IMAD.WIDE R2, R0, 0x4, R2 ;  /* 0x0000000400027825 */ /* 0x001fcc00078e0202 */
[----:B------:R-:W2:Y:S01]  /*0bd0*/  LDG.E R3, desc[UR12][R2.64] ;  /* 0x0000000c02037981 */ /* 0x000ea2000c1e1900 */
[----:B------:R-:W-:-:S04]  /*0be0*/  IMAD R7, R7, UR11, R0 ;  /* 0x0000000b07077c24 */ /* 0x000fc8000f8e0200 */
[----:B-1----:R-:W-:-:S04]  /*0bf0*/  IMAD.WIDE R4, R7, 0x4, R4 ;  /* 0x0000000407047825 */ /* 0x002fc800078e0204 */
[----:B--2---:R-:W-:-:S05]  /*0c00*/  FADD R14, R3, R14 ;  /* 0x0000000e030e7221 */ /* 0x004fca0000000000 */
[----:B------:R-:W-:-:S05]  /*0c10*/  FMNMX R7, RZ, R14, !PT ;  /* 0x0000000eff077209 */ /* 0x000fca0007800000 */
[----:B------:R-:W-:Y:S01]  /*0c20*/  STG.E desc[UR12][R4.64], R7 ;  /* 0x0000000704007986 */ /* 0x000fe2000c10190c */
[----:B------:R-:W-:Y:S05]  /*0c30*/  EXIT ;  /* 0x000000000000794d */ /* 0x000fea0003800000 */
.L_x_13:
        /* <DEDUP_REMOVED lines=12> */
.L_x_15:


//--------------------- .nv.shared.reserved.0     --------------------------
	.section	.nv.shared.reserved.0,"aw",@nobits
	.weak		__nv_reservedSMEM_offset_0_alias
	.size		__nv_reservedSMEM_offset_0_alias, 0, 64
	.other		__nv_reservedSMEM_offset_0_alias,@"STO_CUDA_RESERVED_SHARED STV_DEFAULT"
__nv_reservedSMEM_offset_0_alias:
	.zero		0
	.zero		64


//--------------------- .nv.constant0._Z27forward_layer2_naive_kernelPKfS0_S0_Pfiii --------------------------
	.section	.nv.constant0._Z27forward_layer2_naive_kernelPKfS0_S0_Pfiii,"a",@progbits
	.sectionflags	@""
	.align	4
.nv.constant0._Z27forward_layer2_naive_kernelPKfS0_S0_Pfiii:
	.zero		940


//--------------------- .nv.constant0._Z27forward_layer1_naive_kernelPKfS0_S0_Pfiii --------------------------
	.section	.nv.constant0._Z27forward_layer1_naive_kernelPKfS0_S0_Pfiii,"a",@progbits
	.sectionflags	@""
	.align	4
.nv.constant0._Z27forward_layer1_naive_kernelPKfS0_S0_Pfiii:
	.zero		940


//--------------------- SYMBOLS --------------------------

	.type		.nv.reservedSmem.offset0,@object
	.size		.nv.reservedSmem.offset0,0x4
